	.headerflags	@"EF_CUDA_TEXMODE_UNIFIED EF_CUDA_64BIT_ADDRESS EF_CUDA_ACCELERATORS EF_CUDA_SM90 EF_CUDA_VIRTUAL_SM(EF_CUDA_SM90)"
	.elftype	@"ET_EXEC"


//--------------------- .nv.info                  --------------------------
	.section	.nv.info,"",@"SHT_CUDA_INFO"
	.align	4


	//----- nvinfo : EIATTR_REGCOUNT
	.align		4
        /*0000*/ 	.byte	0x04, 0x2f
        /*0002*/ 	.short	(.L_1 - .L_0)
	.align		4
.L_0:
        /*0004*/ 	.word	index@(triton_poi_fused_repeat_4)
        /*0008*/ 	.word	0x0000000c


	//----- nvinfo : EIATTR_MIN_STACK_SIZE
	.align		4
.L_1:
        /*000c*/ 	.byte	0x04, 0x12
        /*000e*/ 	.short	(.L_3 - .L_2)
	.align		4
.L_2:
        /*0010*/ 	.word	index@(triton_poi_fused_repeat_4)
        /*0014*/ 	.word	0x00000000


	//----- nvinfo : EIATTR_FRAME_SIZE
	.align		4
.L_3:
        /*0018*/ 	.byte	0x04, 0x11
        /*001a*/ 	.short	(.L_5 - .L_4)
	.align		4
.L_4:
        /*001c*/ 	.word	index@(triton_poi_fused_repeat_4)
        /*0020*/ 	.word	0x00000000


	//----- nvinfo : EIATTR_MIN_STACK_SIZE
	.align		4
.L_5:
        /*0024*/ 	.byte	0x04, 0x12
        /*0026*/ 	.short	(.L_7 - .L_6)
	.align		4
.L_6:
        /*0028*/ 	.word	index@(triton_poi_fused_repeat_4)
        /*002c*/ 	.word	0x00000000
.L_7:


//--------------------- .nv.info.triton_poi_fused_repeat_4 --------------------------
	.section	.nv.info.triton_poi_fused_repeat_4,"",@"SHT_CUDA_INFO"
	.sectionflags	@""
	.align	4


	//----- nvinfo : EIATTR_CUDA_API_VERSION
	.align		4
        /*0000*/ 	.byte	0x04, 0x37
        /*0002*/ 	.short	(.L_9 - .L_8)
.L_8:
        /*0004*/ 	.word	0x0000007c


	//----- nvinfo : EIATTR_KPARAM_INFO
	.align		4
.L_9:
        /*0008*/ 	.byte	0x04, 0x17
        /*000a*/ 	.short	(.L_11 - .L_10)
.L_10:
        /*000c*/ 	.word	0x00000000
        /*0010*/ 	.short	0x0002
        /*0012*/ 	.short	0x0010
        /*0014*/ 	.byte	0x00, 0xf0, 0x11, 0x00


	//----- nvinfo : EIATTR_KPARAM_INFO
	.align		4
.L_11:
        /*0018*/ 	.byte	0x04, 0x17
        /*001a*/ 	.short	(.L_13 - .L_12)
.L_12:
        /*001c*/ 	.word	0x00000000
        /*0020*/ 	.short	0x0001
        /*0022*/ 	.short	0x0008
        /*0024*/ 	.byte	0x00, 0xf4, 0x21, 0x00


	//----- nvinfo : EIATTR_KPARAM_INFO
	.align		4
.L_13:
        /*0028*/ 	.byte	0x04, 0x17
        /*002a*/ 	.short	(.L_15 - .L_14)
.L_14:
        /*002c*/ 	.word	0x00000000
        /*0030*/ 	.short	0x0000
        /*0032*/ 	.short	0x0000
        /*0034*/ 	.byte	0x00, 0xf4, 0x21, 0x00


	//----- nvinfo : EIATTR_SPARSE_MMA_MASK
	.align		4
.L_15:
        /*0038*/ 	.byte	0x03, 0x50
        /*003a*/ 	.short	0x0000


	//----- nvinfo : EIATTR_MAXREG_COUNT
	.align		4
        /*003c*/ 	.byte	0x03, 0x1b
        /*003e*/ 	.short	0x00ff


	//----- nvinfo : EIATTR_EXIT_INSTR_OFFSETS
	.align		4
        /*0040*/ 	.byte	0x04, 0x1c
        /*0042*/ 	.short	(.L_17 - .L_16)


	//   ....[0]....
.L_16:
        /*0044*/ 	.word	0x00000150


	//   ....[1]....
        /*0048*/ 	.word	0x00000170


	//----- nvinfo : EIATTR_REQNTID
	.align		4
.L_17:
        /*004c*/ 	.byte	0x04, 0x10
        /*004e*/ 	.short	(.L_19 - .L_18)
.L_18:
        /*0050*/ 	.word	0x00000080
        /*0054*/ 	.word	0x00000001
        /*0058*/ 	.word	0x00000001


	//----- nvinfo : EIATTR_CRS_STACK_SIZE
	.align		4
.L_19:
        /*005c*/ 	.byte	0x04, 0x1e
        /*005e*/ 	.short	(.L_21 - .L_20)
.L_20:
        /*0060*/ 	.word	0x00000000


	//----- nvinfo : EIATTR_CBANK_PARAM_SIZE
	.align		4
.L_21:
        /*0064*/ 	.byte	0x03, 0x19
        /*0066*/ 	.short	0x0014


	//----- nvinfo : EIATTR_PARAM_CBANK
	.align		4
        /*0068*/ 	.byte	0x04, 0x0a
        /*006a*/ 	.short	(.L_23 - .L_22)
	.align		4
.L_22:
        /*006c*/ 	.word	index@(.nv.constant0.triton_poi_fused_repeat_4)
        /*0070*/ 	.short	0x0210
        /*0072*/ 	.short	0x0014


	//----- nvinfo : EIATTR_SW_WAR
	.align		4
.L_23:
        /*0074*/ 	.byte	0x04, 0x36
        /*0076*/ 	.short	(.L_25 - .L_24)
.L_24:
        /*0078*/ 	.word	0x00000008
.L_25:


//--------------------- .nv.callgraph             --------------------------
	.section	.nv.callgraph,"",@"SHT_CUDA_CALLGRAPH"
	.align	4
	.sectionentsize	8
	.align		4
        /*0000*/ 	.word	0x00000000
	.align		4
        /*0004*/ 	.word	0xffffffff
	.align		4
        /*0008*/ 	.word	0x00000000
	.align		4
        /*000c*/ 	.word	0xfffffffe
	.align		4
        /*0010*/ 	.word	0x00000000
	.align		4
        /*0014*/ 	.word	0xfffffffd
	.align		4
        /*0018*/ 	.word	0x00000000
	.align		4
        /*001c*/ 	.word	0xfffffffc


//--------------------- .text.triton_poi_fused_repeat_4 --------------------------
	.section	.text.triton_poi_fused_repeat_4,"ax",@progbits
	.align	128
        .global         triton_poi_fused_repeat_4
        .type           triton_poi_fused_repeat_4,@function
        .size           triton_poi_fused_repeat_4,(.L_x_3 - triton_poi_fused_repeat_4)
        .other          triton_poi_fused_repeat_4,@"STO_CUDA_ENTRY STV_DEFAULT"
triton_poi_fused_repeat_4:
.text.triton_poi_fused_repeat_4:
[----:B------:R-:W0:Y:S02]  /*0000*/  LDC R1, c[0x0][0x28] ;  /* 0x00000a00ff017b82 */ /* 0x000e240000000800 */
[----:B------:R-:W1:Y:S01]  /*0010*/  S2R R0, SR_TID.X ;  /* 0x0000000000007919 */ /* 0x000e620000002100 */
[----:B------:R-:W2:Y:S01]  /*0020*/  LDC.64 R4, c[0x0][0x218] ;  /* 0x00008600ff047b82 */ /* 0x000ea20000000a00 */
[----:B------:R-:W-:Y:S01]  /*0030*/  ULDC.64 UR4, c[0x0][0x208] ;  /* 0x0000820000047ab9 */ /* 0x000fe20000000a00 */
[----:B------:R-:W-:Y:S01]  /*0040*/  BSSY B0, `(.L_x_0) ;  /* 0x0000010000007945 */ /* 0x000fe20003800000 */
[----:B------:R-:W3:Y:S05]  /*0050*/  S2R R7, SR_CTAID.X ;  /* 0x0000000000077919 */ /* 0x000eea0000002500 */
[----:B------:R-:W4:Y:S01]  /*0060*/  LDC.64 R2, c[0x0][0x210] ;  /* 0x00008400ff027b82 */ /* 0x000f220000000a00 */
[----:B-1----:R-:W-:-:S02]  /*0070*/  LOP3.LUT R0, R0, 0x7f, RZ, 0xc0, !PT ;  /* 0x0000007f00007812 */ /* 0x002fc400078ec0ff */
[----:B---3--:R-:W-:-:S03]  /*0080*/  SHF.R.S32.HI R6, RZ, 0x18, R7 ;  /* 0x00000018ff067819 */ /* 0x008fc60000011407 */
[----:B------:R-:W-:Y:S01]  /*0090*/  IMAD R7, R7, 0x80, R0 ;  /* 0x0000008007077824 */ /* 0x000fe200078e0200 */
[----:B------:R-:W-:-:S03]  /*00a0*/  SGXT R0, R6, 0x1 ;  /* 0x000000010600781a */ /* 0x000fc60000000200 */
[C---:B--2---:R-:W-:Y:S01]  /*00b0*/  IMAD.WIDE R4, R7.reuse, 0x4, R4 ;  /* 0x0000000407047825 */ /* 0x044fe200078e0204 */
[----:B------:R-:W-:Y:S02]  /*00c0*/  ISETP.GE.AND P0, PT, R7, 0x400, PT ;  /* 0x000004000700780c */ /* 0x000fe40003f06270 */
[----:B------:R-:W-:-:S04]  /*00d0*/  LEA.HI R0, R0, R7, RZ, 0x8 ;  /* 0x0000000700007211 */ /* 0x000fc800078f40ff */
[----:B------:R-:W-:-:S05]  /*00e0*/  LOP3.LUT R0, R0, 0xffffff00, RZ, 0xc0, !PT ;  /* 0xffffff0000007812 */ /* 0x000fca00078ec0ff */
[----:B------:R-:W-:Y:S02]  /*00f0*/  IMAD.IADD R9, R7, 0x1, -R0 ;  /* 0x0000000107097824 */ /* 0x000fe400078e0a00 */
[----:B------:R-:W-:Y:S02]  /*0100*/  IMAD.MOV.U32 R7, RZ, RZ, RZ ;  /* 0x000000ffff077224 */ /* 0x000fe400078e00ff */
[----:B----4-:R-:W-:Y:S01]  /*0110*/  IMAD.WIDE R2, R9, 0x4, R2 ;  /* 0x0000000409027825 */ /* 0x010fe200078e0202 */
[----:B------:R-:W-:Y:S06]  /*0120*/  @P0 BRA `(.L_x_1) ;  /* 0x0000000000040947 */ /* 0x000fec0003800000 */
[----:B------:R1:W5:Y:S02]  /*0130*/  LDG.E R7, desc[UR4][R2.64] ;  /* 0x0000000402077981 */ /* 0x000364000c1e1900 */
.L_x_1:
[----:B------:R-:W-:Y:S05]  /*0140*/  BSYNC B0 ;  /* 0x0000000000007941 */ /* 0x000fea0003800000 */
.L_x_0:
[----:B------:R-:W-:Y:S05]  /*0150*/  @P0 EXIT ;  /* 0x000000000000094d */ /* 0x000fea0003800000 */
[----:B-----5:R-:W-:Y:S01]  /*0160*/  STG.E desc[UR4][R4.64], R7 ;  /* 0x0000000704007986 */ /* 0x020fe2000c101904 */
[----:B------:R-:W-:Y:S05]  /*0170*/  EXIT ;  /* 0x000000000000794d */ /* 0x000fea0003800000 */
.L_x_2:
[----:B------:R-:W-:-:S00]  /*0180*/  BRA `(.L_x_2) ;  /* 0xfffffffc00fc7947 */ /* 0x000fc0000383ffff */
[----:B------:R-:W-:-:S00]  /*0190*/  NOP ;  /* 0x0000000000007918 */ /* 0x000fc00000000000 */
        /* <DEDUP_REMOVED lines=14> */
.L_x_3:


//--------------------- .nv.constant0.triton_poi_fused_repeat_4 --------------------------
	.section	.nv.constant0.triton_poi_fused_repeat_4,"a",@progbits
	.sectionflags	@""
	.align	4
.nv.constant0.triton_poi_fused_repeat_4:
	.zero		548
